	.headerflags	@"EF_CUDA_TEXMODE_UNIFIED EF_CUDA_64BIT_ADDRESS EF_CUDA_ACCELERATORS EF_CUDA_SM90 EF_CUDA_VIRTUAL_SM(EF_CUDA_SM90)"
	.elftype	@"ET_EXEC"


//--------------------- .nv.info                  --------------------------
	.section	.nv.info,"",@"SHT_CUDA_INFO"
	.align	4


	//----- nvinfo : EIATTR_REGCOUNT
	.align		4
        /*0000*/ 	.byte	0x04, 0x2f
        /*0002*/ 	.short	(.L_3 - .L_2)
	.align		4
.L_2:
        /*0004*/ 	.word	index@(triton_poi_fused__native_batch_norm_legit_no_training_4)
        /*0008*/ 	.word	0x00000010


	//----- nvinfo : EIATTR_MIN_STACK_SIZE
	.align		4
.L_3:
        /*000c*/ 	.byte	0x04, 0x12
        /*000e*/ 	.short	(.L_5 - .L_4)
	.align		4
.L_4:
        /*0010*/ 	.word	index@(triton_poi_fused__native_batch_norm_legit_no_training_4)
        /*0014*/ 	.word	0x00000000


	//----- nvinfo : EIATTR_FRAME_SIZE
	.align		4
.L_5:
        /*0018*/ 	.byte	0x04, 0x11
        /*001a*/ 	.short	(.L_7 - .L_6)
	.align		4
.L_6:
        /*001c*/ 	.word	index@(triton_poi_fused__native_batch_norm_legit_no_training_4)
        /*0020*/ 	.word	0x00000000


	//----- nvinfo : EIATTR_MIN_STACK_SIZE
	.align		4
.L_7:
        /*0024*/ 	.byte	0x04, 0x12
        /*0026*/ 	.short	(.L_9 - .L_8)
	.align		4
.L_8:
        /*0028*/ 	.word	index@(triton_poi_fused__native_batch_norm_legit_no_training_4)
        /*002c*/ 	.word	0x00000000
.L_9:


//--------------------- .nv.info.triton_poi_fused__native_batch_norm_legit_no_training_4 --------------------------
	.section	.nv.info.triton_poi_fused__native_batch_norm_legit_no_training_4,"",@"SHT_CUDA_INFO"
	.sectionflags	@""
	.align	4


	//----- nvinfo : EIATTR_CUDA_API_VERSION
	.align		4
        /*0000*/ 	.byte	0x04, 0x37
        /*0002*/ 	.short	(.L_11 - .L_10)
.L_10:
        /*0004*/ 	.word	0x0000007c


	//----- nvinfo : EIATTR_KPARAM_INFO
	.align		4
.L_11:
        /*0008*/ 	.byte	0x04, 0x17
        /*000a*/ 	.short	(.L_13 - .L_12)
.L_12:
        /*000c*/ 	.word	0x00000000
        /*0010*/ 	.short	0x0006
        /*0012*/ 	.short	0x0030
        /*0014*/ 	.byte	0x00, 0xf0, 0x11, 0x00


	//----- nvinfo : EIATTR_KPARAM_INFO
	.align		4
.L_13:
        /*0018*/ 	.byte	0x04, 0x17
        /*001a*/ 	.short	(.L_15 - .L_14)
.L_14:
        /*001c*/ 	.word	0x00000000
        /*0020*/ 	.short	0x0005
        /*0022*/ 	.short	0x0028
        /*0024*/ 	.byte	0x00, 0xf4, 0x21, 0x00


	//----- nvinfo : EIATTR_KPARAM_INFO
	.align		4
.L_15:
        /*0028*/ 	.byte	0x04, 0x17
        /*002a*/ 	.short	(.L_17 - .L_16)
.L_16:
        /*002c*/ 	.word	0x00000000
        /*0030*/ 	.short	0x0004
        /*0032*/ 	.short	0x0020
        /*0034*/ 	.byte	0x00, 0xf4, 0x21, 0x00


	//----- nvinfo : EIATTR_KPARAM_INFO
	.align		4
.L_17:
        /*0038*/ 	.byte	0x04, 0x17
        /*003a*/ 	.short	(.L_19 - .L_18)
.L_18:
        /*003c*/ 	.word	0x00000000
        /*0040*/ 	.short	0x0003
        /*0042*/ 	.short	0x0018
        /*0044*/ 	.byte	0x00, 0xf4, 0x21, 0x00


	//----- nvinfo : EIATTR_KPARAM_INFO
	.align		4
.L_19:
        /*0048*/ 	.byte	0x04, 0x17
        /*004a*/ 	.short	(.L_21 - .L_20)
.L_20:
        /*004c*/ 	.word	0x00000000
        /*0050*/ 	.short	0x0002
        /*0052*/ 	.short	0x0010
        /*0054*/ 	.byte	0x00, 0xf4, 0x21, 0x00


	//----- nvinfo : EIATTR_KPARAM_INFO
	.align		4
.L_21:
        /*0058*/ 	.byte	0x04, 0x17
        /*005a*/ 	.short	(.L_23 - .L_22)
.L_22:
        /*005c*/ 	.word	0x00000000
        /*0060*/ 	.short	0x0001
        /*0062*/ 	.short	0x0008
        /*0064*/ 	.byte	0x00, 0xf4, 0x21, 0x00


	//----- nvinfo : EIATTR_KPARAM_INFO
	.align		4
.L_23:
        /*0068*/ 	.byte	0x04, 0x17
        /*006a*/ 	.short	(.L_25 - .L_24)
.L_24:
        /*006c*/ 	.word	0x00000000
        /*0070*/ 	.short	0x0000
        /*0072*/ 	.short	0x0000
        /*0074*/ 	.byte	0x00, 0xf4, 0x21, 0x00


	//----- nvinfo : EIATTR_SPARSE_MMA_MASK
	.align		4
.L_25:
        /*0078*/ 	.byte	0x03, 0x50
        /*007a*/ 	.short	0x0000


	//----- nvinfo : EIATTR_MAXREG_COUNT
	.align		4
        /*007c*/ 	.byte	0x03, 0x1b
        /*007e*/ 	.short	0x00ff


	//----- nvinfo : EIATTR_EXIT_INSTR_OFFSETS
	.align		4
        /*0080*/ 	.byte	0x04, 0x1c
        /*0082*/ 	.short	(.L_27 - .L_26)


	//   ....[0]....
.L_26:
        /*0084*/ 	.word	0x000002d0


	//----- nvinfo : EIATTR_REQNTID
	.align		4
.L_27:
        /*0088*/ 	.byte	0x04, 0x10
        /*008a*/ 	.short	(.L_29 - .L_28)
.L_28:
        /*008c*/ 	.word	0x00000080
        /*0090*/ 	.word	0x00000001
        /*0094*/ 	.word	0x00000001


	//----- nvinfo : EIATTR_CBANK_PARAM_SIZE
	.align		4
.L_29:
        /*0098*/ 	.byte	0x03, 0x19
        /*009a*/ 	.short	0x0034


	//----- nvinfo : EIATTR_PARAM_CBANK
	.align		4
        /*009c*/ 	.byte	0x04, 0x0a
        /*009e*/ 	.short	(.L_31 - .L_30)
	.align		4
.L_30:
        /*00a0*/ 	.word	index@(.nv.constant0.triton_poi_fused__native_batch_norm_legit_no_training_4)
        /*00a4*/ 	.short	0x0210
        /*00a6*/ 	.short	0x0034


	//----- nvinfo : EIATTR_SW_WAR
	.align		4
.L_31:
        /*00a8*/ 	.byte	0x04, 0x36
        /*00aa*/ 	.short	(.L_33 - .L_32)
.L_32:
        /*00ac*/ 	.word	0x00000008
.L_33:


//--------------------- .nv.callgraph             --------------------------
	.section	.nv.callgraph,"",@"SHT_CUDA_CALLGRAPH"
	.align	4
	.sectionentsize	8
	.align		4
        /*0000*/ 	.word	0x00000000
	.align		4
        /*0004*/ 	.word	0xffffffff
	.align		4
        /*0008*/ 	.word	0x00000000
	.align		4
        /*000c*/ 	.word	0xfffffffe
	.align		4
        /*0010*/ 	.word	0x00000000
	.align		4
        /*0014*/ 	.word	0xfffffffd
	.align		4
        /*0018*/ 	.word	0x00000000
	.align		4
        /*001c*/ 	.word	0xfffffffc


//--------------------- .nv.constant4             --------------------------
	.section	.nv.constant4,"a",@progbits
	.align	8
	.align		8
.nv.constant4:
        /*0000*/ 	.dword	_$_str
	.align		8
        /*0008*/ 	.dword	_$_str_$_2


//--------------------- .text.triton_poi_fused__native_batch_norm_legit_no_training_4 --------------------------
	.section	.text.triton_poi_fused__native_batch_norm_legit_no_training_4,"ax",@progbits
	.align	128
        .global         triton_poi_fused__native_batch_norm_legit_no_training_4
        .type           triton_poi_fused__native_batch_norm_legit_no_training_4,@function
        .size           triton_poi_fused__native_batch_norm_legit_no_training_4,(.L_x_1 - triton_poi_fused__native_batch_norm_legit_no_training_4)
        .other          triton_poi_fused__native_batch_norm_legit_no_training_4,@"STO_CUDA_ENTRY STV_DEFAULT"
triton_poi_fused__native_batch_norm_legit_no_training_4:
.text.triton_poi_fused__native_batch_norm_legit_no_training_4:
[----:B------:R-:W-:Y:S01]  /*0000*/  LDC R1, c[0x0][0x28] ;  /* 0x00000a00ff017b82 */ /* 0x000fe20000000800 */
[----:B------:R-:W1:Y:S07]  /*0010*/  S2R R0, SR_TID.X ;  /* 0x0000000000007919 */ /* 0x000e6e0000002100 */
[----:B------:R-:W2:Y:S01]  /*0020*/  LDC.64 R6, c[0x0][0x220] ;  /* 0x00008800ff067b82 */ /* 0x000ea20000000a00 */
[----:B------:R-:W-:Y:S01]  /*0030*/  ULDC.64 UR4, c[0x0][0x208] ;  /* 0x0000820000047ab9 */ /* 0x000fe20000000a00 */
[----:B------:R-:W3:Y:S06]  /*0040*/  S2R R3, SR_CTAID.X ;  /* 0x0000000000037919 */ /* 0x000eec0000002500 */
[----:B------:R-:W4:Y:S08]  /*0050*/  LDC.64 R4, c[0x0][0x218] ;  /* 0x00008600ff047b82 */ /* 0x000f300000000a00 */
[----:B------:R-:W5:Y:S08]  /*0060*/  LDC.64 R8, c[0x0][0x228] ;  /* 0x00008a00ff087b82 */ /* 0x000f700000000a00 */
[----:B------:R-:W5:Y:S01]  /*0070*/  LDC.64 R10, c[0x0][0x230] ;  /* 0x00008c00ff0a7b82 */ /* 0x000f620000000a00 */
[----:B-1----:R-:W-:-:S02]  /*0080*/  LOP3.LUT R0, R0, 0x7f, RZ, 0xc0, !PT ;  /* 0x0000007f00007812 */ /* 0x002fc400078ec0ff */
[----:B---3--:R-:W-:Y:S02]  /*0090*/  SHF.R.S32.HI R2, RZ, 0x18, R3 ;  /* 0x00000018ff027819 */ /* 0x008fe40000011403 */
[----:B------:R-:W-:Y:S02]  /*00a0*/  LEA R0, R3, R0, 0x7 ;  /* 0x0000000003007211 */ /* 0x000fe400078e38ff */
[----:B------:R-:W-:-:S04]  /*00b0*/  SGXT R3, R2, 0x1 ;  /* 0x000000010203781a */ /* 0x000fc80000000200 */
[----:B------:R-:W-:-:S04]  /*00c0*/  LEA.HI R3, R3, R0, RZ, 0x8 ;  /* 0x0000000003037211 */ /* 0x000fc800078f40ff */
[----:B------:R-:W-:-:S04]  /*00d0*/  SHF.R.S32.HI R3, RZ, 0x8, R3 ;  /* 0x00000008ff037819 */ /* 0x000fc80000011403 */
[----:B------:R-:W-:-:S04]  /*00e0*/  LEA.HI R2, R3, R3, RZ, 0x4 ;  /* 0x0000000303027211 */ /* 0x000fc800078f20ff */
[----:B------:R-:W-:-:S04]  /*00f0*/  LOP3.LUT R2, R2, 0xfffffff0, RZ, 0xc0, !PT ;  /* 0xfffffff002027812 */ /* 0x000fc800078ec0ff */
[----:B------:R-:W-:Y:S02]  /*0100*/  IADD3 R13, R3, -R2, RZ ;  /* 0x80000002030d7210 */ /* 0x000fe40007ffe0ff */
[----:B------:R-:W1:Y:S03]  /*0110*/  LDC.64 R2, c[0x0][0x210] ;  /* 0x00008400ff027b82 */ /* 0x000e660000000a00 */
[----:B--2---:R-:W-:-:S06]  /*0120*/  IMAD.WIDE R6, R13, 0x4, R6 ;  /* 0x000000040d067825 */ /* 0x004fcc00078e0206 */
[----:B------:R-:W2:Y:S01]  /*0130*/  LDG.E.EL R6, desc[UR4][R6.64] ;  /* 0x0000000406067981 */ /* 0x000ea2000c2e1900 */
[----:B----4-:R-:W-:-:S04]  /*0140*/  IMAD.WIDE R4, R13, 0x4, R4 ;  /* 0x000000040d047825 */ /* 0x010fc800078e0204 */
[C---:B-----5:R-:W-:Y:S02]  /*0150*/  IMAD.WIDE R8, R13.reuse, 0x4, R8 ;  /* 0x000000040d087825 */ /* 0x060fe400078e0208 */
[----:B------:R3:W4:Y:S02]  /*0160*/  LDG.E.EL R5, desc[UR4][R4.64] ;  /* 0x0000000404057981 */ /* 0x000724000c2e1900 */
[----:B0-----:R-:W-:Y:S02]  /*0170*/  IMAD.WIDE R10, R13, 0x4, R10 ;  /* 0x000000040d0a7825 */ /* 0x001fe400078e020a */
[----:B------:R-:W5:Y:S02]  /*0180*/  LDG.E.EL R8, desc[UR4][R8.64] ;  /* 0x0000000408087981 */ /* 0x000f64000c2e1900 */
[C---:B-1----:R-:W-:Y:S02]  /*0190*/  IMAD.WIDE R2, R0.reuse, 0x4, R2 ;  /* 0x0000000400027825 */ /* 0x042fe400078e0202 */
[----:B------:R-:W5:Y:S04]  /*01a0*/  LDG.E.EL R11, desc[UR4][R10.64] ;  /* 0x000000040a0b7981 */ /* 0x000f68000c2e1900 */
[----:B------:R0:W4:Y:S01]  /*01b0*/  LDG.E R12, desc[UR4][R2.64] ;  /* 0x00000004020c7981 */ /* 0x000122000c1e1900 */
[----:B---3--:R-:W-:Y:S01]  /*01c0*/  HFMA2.MMA R4, -RZ, RZ, 1.625, 0 ;  /* 0x3e800000ff047435 */ /* 0x008fe200000001ff */
[----:B0-----:R-:W0:Y:S02]  /*01d0*/  LDC.64 R2, c[0x0][0x238] ;  /* 0x00008e00ff027b82 */ /* 0x001e240000000a00 */
[----:B0-----:R-:W-:-:S04]  /*01e0*/  IMAD.WIDE R2, R0, 0x4, R2 ;  /* 0x0000000400027825 */ /* 0x001fc800078e0202 */
[----:B--2---:R-:W-:-:S04]  /*01f0*/  FADD R6, R6, 9.9999997473787516356e-06 ;  /* 0x3727c5ac06067421 */ /* 0x004fc80000000000 */
[----:B------:R-:W0:Y:S02]  /*0200*/  MUFU.SQRT R7, R6 ;  /* 0x0000000600077308 */ /* 0x000e240000002000 */
[C---:B0-----:R-:W-:Y:S02]  /*0210*/  FSETP.GT.AND P0, PT, R7.reuse, 8.50705917302346158658e+37, PT ;  /* 0x7e8000000700780b */ /* 0x041fe40003f04000 */
[----:B------:R-:W-:-:S11]  /*0220*/  FSETP.GEU.AND P1, PT, R7, 1.175494350822287508e-38, PT ;  /* 0x008000000700780b */ /* 0x000fd60003f2e000 */
[----:B------:R-:W-:-:S04]  /*0230*/  @P0 FMUL R7, R7, 0.25 ;  /* 0x3e80000007070820 */ /* 0x000fc80000400000 */
[----:B------:R-:W-:-:S06]  /*0240*/  @!P1 FMUL R7, R7, 16777216 ;  /* 0x4b80000007079820 */ /* 0x000fcc0000400000 */
[----:B------:R-:W0:Y:S01]  /*0250*/  MUFU.RCP R7, R7 ;  /* 0x0000000700077308 */ /* 0x000e220000001000 */
[----:B------:R-:W-:Y:S01]  /*0260*/  FSEL R4, R4, 1, P0 ;  /* 0x3f80000004047808 */ /* 0x000fe20000000000 */
[----:B----4-:R-:W-:-:S04]  /*0270*/  FADD R5, R12, -R5 ;  /* 0x800000050c057221 */ /* 0x010fc80000000000 */
[----:B------:R-:W-:-:S04]  /*0280*/  @!P1 FMUL R4, R4, 16777216 ;  /* 0x4b80000004049820 */ /* 0x000fc80000400000 */
[----:B0-----:R-:W-:-:S04]  /*0290*/  FMUL R4, R7, R4 ;  /* 0x0000000407047220 */ /* 0x001fc80000400000 */
[----:B------:R-:W-:-:S04]  /*02a0*/  FMUL R4, R5, R4 ;  /* 0x0000000405047220 */ /* 0x000fc80000400000 */
[----:B-----5:R-:W-:-:S05]  /*02b0*/  FFMA R11, R8, R4, R11 ;  /* 0x00000004080b7223 */ /* 0x020fca000000000b */
[----:B------:R-:W-:Y:S01]  /*02c0*/  STG.E desc[UR4][R2.64], R11 ;  /* 0x0000000b02007986 */ /* 0x000fe2000c101904 */
[----:B------:R-:W-:Y:S05]  /*02d0*/  EXIT ;  /* 0x000000000000794d */ /* 0x000fea0003800000 */
.L_x_0:
[----:B------:R-:W-:-:S00]  /*02e0*/  BRA `(.L_x_0) ;  /* 0xfffffffc00fc7947 */ /* 0x000fc0000383ffff */
[----:B------:R-:W-:-:S00]  /*02f0*/  NOP ;  /* 0x0000000000007918 */ /* 0x000fc00000000000 */
        /* <DEDUP_REMOVED lines=8> */
.L_x_1:


//--------------------- .nv.global.init           --------------------------
	.section	.nv.global.init,"aw",@progbits
.nv.global.init:
	.type		_$_str,@object
	.size		_$_str,(_$_str_$_2 - _$_str)
_$_str:
        /*0000*/ 	.byte	0x5f, 0x5f, 0x43, 0x55, 0x44, 0x41, 0x5f, 0x46, 0x54, 0x5a, 0x00
	.type		_$_str_$_2,@object
	.size		_$_str_$_2,(.L_1 - _$_str_$_2)
_$_str_$_2:
        /*000b*/ 	.byte	0x5f, 0x5f, 0x43, 0x55, 0x44, 0x41, 0x5f, 0x50, 0x52, 0x45, 0x43, 0x5f, 0x53, 0x51, 0x52, 0x54
        /*001b*/ 	.byte	0x00
.L_1:


//--------------------- .nv.constant0.triton_poi_fused__native_batch_norm_legit_no_training_4 --------------------------
	.section	.nv.constant0.triton_poi_fused__native_batch_norm_legit_no_training_4,"a",@progbits
	.sectionflags	@""
	.align	4
.nv.constant0.triton_poi_fused__native_batch_norm_legit_no_training_4:
	.zero		580
